//
// Generated by NVIDIA NVVM Compiler
//
// Compiler Build ID: CL-36424714
// Cuda compilation tools, release 13.0, V13.0.88
// Based on NVVM 20.0.0
//

.version 9.0
.target sm_100
.address_size 64

	// .globl	_Z17oddEvenSortKernelPiii

.visible .entry _Z17oddEvenSortKernelPiii(
	.param .u64 .ptr .align 1 _Z17oddEvenSortKernelPiii_param_0,
	.param .u32 _Z17oddEvenSortKernelPiii_param_1,
	.param .u32 _Z17oddEvenSortKernelPiii_param_2
)
{
	.reg .pred 	%p<3>;
	.reg .b32 	%r<12>;
	.reg .b64 	%rd<5>;

	ld.param.u64 	%rd2, [_Z17oddEvenSortKernelPiii_param_0];
	ld.param.u32 	%r4, [_Z17oddEvenSortKernelPiii_param_1];
	ld.param.u32 	%r5, [_Z17oddEvenSortKernelPiii_param_2];
	mov.u32 	%r6, %ctaid.x;
	mov.u32 	%r7, %ntid.x;
	mov.u32 	%r8, %tid.x;
	mad.lo.s32 	%r9, %r6, %r7, %r8;
	shl.b32 	%r10, %r9, 1;
	add.s32 	%r1, %r5, %r10;
	add.s32 	%r11, %r1, 1;
	setp.ge.s32 	%p1, %r11, %r4;
	@%p1 bra 	$L__BB0_3;
	cvta.to.global.u64 	%rd3, %rd2;
	mul.wide.s32 	%rd4, %r1, 4;
	add.s64 	%rd1, %rd3, %rd4;
	ld.global.u32 	%r2, [%rd1];
	ld.global.u32 	%r3, [%rd1+4];
	setp.le.s32 	%p2, %r2, %r3;
	@%p2 bra 	$L__BB0_3;
	st.global.u32 	[%rd1], %r3;
	st.global.u32 	[%rd1+4], %r2;
$L__BB0_3:
	ret;

}


// ===== COMPILED SASS (sm_100) =====

	.target	sm_100

	.elftype	@"ET_EXEC"


//--------------------- .note.nv.tkinfo           --------------------------
	.section	.note.nv.tkinfo,"",@"SHT_NOTE"
	.sectionflags	@"SHF_NOTE_NV_TKINFO"
	.tkinfo
        /*0018*/ 	.word	0x00000002
        /*0030*/ 	.string	""
        /*0030*/ 	.string	"ptxas"
        /*0030*/ 	.string	"Cuda compilation tools, release 13.0, V13.0.88"
        /*0030*/ 	.string	"Build cuda_13.0.r13.0/compiler.36424714_0"
        /*0030*/ 	.string	"-arch sm_100 -m 64 "



//--------------------- .note.nv.cuinfo           --------------------------
	.section	.note.nv.cuinfo,"",@"SHT_NOTE"
	.sectionflags	@"SHF_NOTE_NV_CUINFO"
        /*0018*/ 	.short	0x0002
        /*001a*/ 	.short	0x0064
        /*001c*/ 	.short	0x0082
	.zero		2


//--------------------- .nv.info                  --------------------------
	.section	.nv.info,"",@"SHT_CUDA_INFO"
	.align	4


	//----- nvinfo : EIATTR_REGCOUNT
	.align		4
        /*0000*/ 	.byte	0x04, 0x2f
        /*0002*/ 	.short	(.L_1 - .L_0)
	.align		4
.L_0:
        /*0004*/ 	.word	index@(_Z17oddEvenSortKernelPiii)
        /*0008*/ 	.word	0x00000008


	//----- nvinfo : EIATTR_FRAME_SIZE
	.align		4
.L_1:
        /*000c*/ 	.byte	0x04, 0x11
        /*000e*/ 	.short	(.L_3 - .L_2)
	.align		4
.L_2:
        /*0010*/ 	.word	index@(_Z17oddEvenSortKernelPiii)
        /*0014*/ 	.word	0x00000000


	//----- nvinfo : EIATTR_MIN_STACK_SIZE
	.align		4
.L_3:
        /*0018*/ 	.byte	0x04, 0x12
        /*001a*/ 	.short	(.L_5 - .L_4)
	.align		4
.L_4:
        /*001c*/ 	.word	index@(_Z17oddEvenSortKernelPiii)
        /*0020*/ 	.word	0x00000000
.L_5:


//--------------------- .nv.compat                --------------------------
	.section	.nv.compat,"",@"SHT_CUDA_COMPAT_INFO"
	.align	4
        /*0000*/ 	.byte	0x02, 0x09, 0x00, 0x00, 0x02, 0x02, 0x01, 0x00, 0x02, 0x05, 0x05, 0x00, 0x03, 0x07, 0x01, 0x01
        /*0010*/ 	.byte	0x02, 0x03, 0x00, 0x00, 0x02, 0x06, 0x01, 0x00, 0x04, 0x0b, 0x08, 0x00, 0x09, 0x00, 0x00, 0x00
        /*0020*/ 	.byte	0x00, 0x00, 0x00, 0x00


//--------------------- .nv.info._Z17oddEvenSortKernelPiii --------------------------
	.section	.nv.info._Z17oddEvenSortKernelPiii,"",@"SHT_CUDA_INFO"
	.sectionflags	@""
	.align	4


	//----- nvinfo : EIATTR_CUDA_API_VERSION
	.align		4
        /*0000*/ 	.byte	0x04, 0x37
        /*0002*/ 	.short	(.L_7 - .L_6)
.L_6:
        /*0004*/ 	.word	0x00000082


	//----- nvinfo : EIATTR_KPARAM_INFO
	.align		4
.L_7:
        /*0008*/ 	.byte	0x04, 0x17
        /*000a*/ 	.short	(.L_9 - .L_8)
.L_8:
        /*000c*/ 	.word	0x00000000
        /*0010*/ 	.short	0x0002
        /*0012*/ 	.short	0x000c
        /*0014*/ 	.byte	0x00, 0xf0, 0x11, 0x00


	//----- nvinfo : EIATTR_KPARAM_INFO
	.align		4
.L_9:
        /*0018*/ 	.byte	0x04, 0x17
        /*001a*/ 	.short	(.L_11 - .L_10)
.L_10:
        /*001c*/ 	.word	0x00000000
        /*0020*/ 	.short	0x0001
        /*0022*/ 	.short	0x0008
        /*0024*/ 	.byte	0x00, 0xf0, 0x11, 0x00


	//----- nvinfo : EIATTR_KPARAM_INFO
	.align		4
.L_11:
        /*0028*/ 	.byte	0x04, 0x17
        /*002a*/ 	.short	(.L_13 - .L_12)
.L_12:
        /*002c*/ 	.word	0x00000000
        /*0030*/ 	.short	0x0000
        /*0032*/ 	.short	0x0000
        /*0034*/ 	.byte	0x00, 0xf5, 0x21, 0x00


	//----- nvinfo : EIATTR_SPARSE_MMA_MASK
	.align		4
.L_13:
        /*0038*/ 	.byte	0x03, 0x50
        /*003a*/ 	.short	0x0000


	//----- nvinfo : EIATTR_MAXREG_COUNT
	.align		4
        /*003c*/ 	.byte	0x03, 0x1b
        /*003e*/ 	.short	0x00ff


	//----- nvinfo : EIATTR_MERCURY_ISA_VERSION
	.align		4
        /*0040*/ 	.byte	0x03, 0x5f
        /*0042*/ 	.short	0x0101


	//----- nvinfo : EIATTR_VRC_CTA_INIT_COUNT
	.align		4
        /*0044*/ 	.byte	0x02, 0x4a
	.zero		1
	.zero		1


	//----- nvinfo : EIATTR_EXIT_INSTR_OFFSETS
	.align		4
        /*0048*/ 	.byte	0x04, 0x1c
        /*004a*/ 	.short	(.L_15 - .L_14)


	//   ....[0]....
.L_14:
        /*004c*/ 	.word	0x00000090


	//   ....[1]....
        /*0050*/ 	.word	0x00000100


	//   ....[2]....
        /*0054*/ 	.word	0x00000130


	//----- nvinfo : EIATTR_CBANK_PARAM_SIZE
	.align		4
.L_15:
        /*0058*/ 	.byte	0x03, 0x19
        /*005a*/ 	.short	0x0010


	//----- nvinfo : EIATTR_PARAM_CBANK
	.align		4
        /*005c*/ 	.byte	0x04, 0x0a
        /*005e*/ 	.short	(.L_17 - .L_16)
	.align		4
.L_16:
        /*0060*/ 	.word	index@(.nv.constant0._Z17oddEvenSortKernelPiii)
        /*0064*/ 	.short	0x0380
        /*0066*/ 	.short	0x0010


	//----- nvinfo : EIATTR_SW_WAR
	.align		4
.L_17:
        /*0068*/ 	.byte	0x04, 0x36
        /*006a*/ 	.short	(.L_19 - .L_18)
.L_18:
        /*006c*/ 	.word	0x00000008
.L_19:


//--------------------- .nv.callgraph             --------------------------
	.section	.nv.callgraph,"",@"SHT_CUDA_CALLGRAPH"
	.align	4
	.sectionentsize	8
	.align		4
        /*0000*/ 	.word	0x00000000
	.align		4
        /*0004*/ 	.word	0xffffffff
	.align		4
        /*0008*/ 	.word	0x00000000
	.align		4
        /*000c*/ 	.word	0xfffffffe
	.align		4
        /*0010*/ 	.word	0x00000000
	.align		4
        /*0014*/ 	.word	0xfffffffd
	.align		4
        /*0018*/ 	.word	0x00000000
	.align		4
        /*001c*/ 	.word	0xfffffffc


//--------------------- .text._Z17oddEvenSortKernelPiii --------------------------
	.section	.text._Z17oddEvenSortKernelPiii,"ax",@progbits
	.align	128
        .global         _Z17oddEvenSortKernelPiii
        .type           _Z17oddEvenSortKernelPiii,@function
        .size           _Z17oddEvenSortKernelPiii,(.L_x_1 - _Z17oddEvenSortKernelPiii)
        .other          _Z17oddEvenSortKernelPiii,@"STO_CUDA_ENTRY STV_DEFAULT"
_Z17oddEvenSortKernelPiii:
.text._Z17oddEvenSortKernelPiii:
[----:B------:R-:W-:Y:S01]  /*0000*/  LDC R1, c[0x0][0x37c] ;  /* 0x0000df00ff017b82 */ /* 0x000fe20000000800 */
[----:B------:R-:W0:Y:S07]  /*0010*/  S2R R3, SR_TID.X ;  /* 0x0000000000037919 */ /* 0x000e2e0000002100 */
[----:B------:R-:W0:Y:S01]  /*0020*/  S2UR UR4, SR_CTAID.X ;  /* 0x00000000000479c3 */ /* 0x000e220000002500 */
[----:B------:R-:W1:Y:S07]  /*0030*/  LDCU.64 UR6, c[0x0][0x388] ;  /* 0x00007100ff0677ac */ /* 0x000e6e0008000a00 */
[----:B------:R-:W0:Y:S02]  /*0040*/  LDC R0, c[0x0][0x360] ;  /* 0x0000d800ff007b82 */ /* 0x000e240000000800 */
[----:B0-----:R-:W-:-:S05]  /*0050*/  IMAD R0, R0, UR4, R3 ;  /* 0x0000000400007c24 */ /* 0x001fca000f8e0203 */
[----:B-1----:R-:W-:-:S04]  /*0060*/  LEA R5, R0, UR7, 0x1 ;  /* 0x0000000700057c11 */ /* 0x002fc8000f8e08ff */
[----:B------:R-:W-:-:S04]  /*0070*/  IADD3 R0, PT, PT, R5, 0x1, RZ ;  /* 0x0000000105007810 */ /* 0x000fc80007ffe0ff */
[----:B------:R-:W-:-:S13]  /*0080*/  ISETP.GE.AND P0, PT, R0, UR6, PT ;  /* 0x0000000600007c0c */ /* 0x000fda000bf06270 */
[----:B------:R-:W-:Y:S05]  /*0090*/  @P0 EXIT ;  /* 0x000000000000094d */ /* 0x000fea0003800000 */
[----:B------:R-:W0:Y:S01]  /*00a0*/  LDC.64 R2, c[0x0][0x380] ;  /* 0x0000e000ff027b82 */ /* 0x000e220000000a00 */
[----:B------:R-:W1:Y:S01]  /*00b0*/  LDCU.64 UR4, c[0x0][0x358] ;  /* 0x00006b00ff0477ac */ /* 0x000e620008000a00 */
[----:B0-----:R-:W-:-:S05]  /*00c0*/  IMAD.WIDE R2, R5, 0x4, R2 ;  /* 0x0000000405027825 */ /* 0x001fca00078e0202 */
[----:B-1----:R-:W2:Y:S04]  /*00d0*/  LDG.E R5, desc[UR4][R2.64] ;  /* 0x0000000402057981 */ /* 0x002ea8000c1e1900 */
[----:B------:R-:W2:Y:S02]  /*00e0*/  LDG.E R0, desc[UR4][R2.64+0x4] ;  /* 0x0000040402007981 */ /* 0x000ea4000c1e1900 */
[----:B--2---:R-:W-:-:S13]  /*00f0*/  ISETP.GT.AND P0, PT, R5, R0, PT ;  /* 0x000000000500720c */ /* 0x004fda0003f04270 */
[----:B------:R-:W-:Y:S05]  /*0100*/  @!P0 EXIT ;  /* 0x000000000000894d */ /* 0x000fea0003800000 */
[----:B------:R-:W-:Y:S04]  /*0110*/  STG.E desc[UR4][R2.64], R0 ;  /* 0x0000000002007986 */ /* 0x000fe8000c101904 */
[----:B------:R-:W-:Y:S01]  /*0120*/  STG.E desc[UR4][R2.64+0x4], R5 ;  /* 0x0000040502007986 */ /* 0x000fe2000c101904 */
[----:B------:R-:W-:Y:S05]  /*0130*/  EXIT ;  /* 0x000000000000794d */ /* 0x000fea0003800000 */
.L_x_0:
[----:B------:R-:W-:-:S00]  /*0140*/  BRA `(.L_x_0) ;  /* 0xfffffffc00fc7947 */ /* 0x000fc0000383ffff */
[----:B------:R-:W-:-:S00]  /*0150*/  NOP ;  /* 0x0000000000007918 */ /* 0x000fc00000000000 */
        /* <DEDUP_REMOVED lines=10> */
.L_x_1:


//--------------------- .nv.shared.reserved.0     --------------------------
	.section	.nv.shared.reserved.0,"aw",@nobits
	.weak		__nv_reservedSMEM_offset_0_alias
	.size		__nv_reservedSMEM_offset_0_alias, 0, 64
	.other		__nv_reservedSMEM_offset_0_alias,@"STO_CUDA_RESERVED_SHARED STV_DEFAULT"
__nv_reservedSMEM_offset_0_alias:
	.zero		0
	.zero		64


//--------------------- .nv.constant0._Z17oddEvenSortKernelPiii --------------------------
	.section	.nv.constant0._Z17oddEvenSortKernelPiii,"a",@progbits
	.sectionflags	@""
	.align	4
.nv.constant0._Z17oddEvenSortKernelPiii:
	.zero		912


//--------------------- SYMBOLS --------------------------

	.type		.nv.reservedSmem.offset0,@object
	.size		.nv.reservedSmem.offset0,0x4
